//
// Generated by NVIDIA NVVM Compiler
//
// Compiler Build ID: CL-36424714
// Cuda compilation tools, release 13.0, V13.0.88
// Based on NVVM 20.0.0
//

.version 9.0
.target sm_100
.address_size 64

	// .globl	_Z9vectorAddPKfPfmm

.visible .entry _Z9vectorAddPKfPfmm(
	.param .u64 .ptr .align 1 _Z9vectorAddPKfPfmm_param_0,
	.param .u64 .ptr .align 1 _Z9vectorAddPKfPfmm_param_1,
	.param .u64 _Z9vectorAddPKfPfmm_param_2,
	.param .u64 _Z9vectorAddPKfPfmm_param_3
)
{
	.reg .pred 	%p<4>;
	.reg .b32 	%r<10>;
	.reg .b32 	%f<3>;
	.reg .b64 	%rd<15>;

	ld.param.u64 	%rd3, [_Z9vectorAddPKfPfmm_param_0];
	ld.param.u64 	%rd4, [_Z9vectorAddPKfPfmm_param_1];
	ld.param.u64 	%rd6, [_Z9vectorAddPKfPfmm_param_2];
	ld.param.u64 	%rd7, [_Z9vectorAddPKfPfmm_param_3];
	mov.u32 	%r1, %ctaid.x;
	mov.u32 	%r2, %ntid.x;
	mov.u32 	%r3, %tid.x;
	mad.lo.s32 	%r4, %r1, %r2, %r3;
	mov.u32 	%r5, %ctaid.y;
	mov.u32 	%r6, %ntid.y;
	mov.u32 	%r7, %tid.y;
	mad.lo.s32 	%r8, %r5, %r6, %r7;
	cvt.s64.s32 	%rd1, %r4;
	setp.le.u64 	%p1, %rd6, %rd1;
	cvt.u64.u32 	%rd2, %r8;
	setp.le.u64 	%p2, %rd7, %rd2;
	or.pred  	%p3, %p1, %p2;
	@%p3 bra 	$L__BB0_2;
	cvta.to.global.u64 	%rd8, %rd3;
	cvta.to.global.u64 	%rd9, %rd4;
	shl.b64 	%rd10, %rd2, 2;
	add.s64 	%rd11, %rd9, %rd10;
	mad.lo.s64 	%rd12, %rd7, %rd1, %rd2;
	shl.b64 	%rd13, %rd12, 2;
	add.s64 	%rd14, %rd8, %rd13;
	ld.global.f32 	%f1, [%rd14];
	atom.global.add.f32 	%f2, [%rd11], %f1;
$L__BB0_2:
	ret;

}


// ===== COMPILED SASS (sm_100) =====

	.target	sm_100

	.elftype	@"ET_EXEC"


//--------------------- .note.nv.tkinfo           --------------------------
	.section	.note.nv.tkinfo,"",@"SHT_NOTE"
	.sectionflags	@"SHF_NOTE_NV_TKINFO"
	.tkinfo
        /*0018*/ 	.word	0x00000002
        /*0030*/ 	.string	""
        /*0030*/ 	.string	"ptxas"
        /*0030*/ 	.string	"Cuda compilation tools, release 13.0, V13.0.88"
        /*0030*/ 	.string	"Build cuda_13.0.r13.0/compiler.36424714_0"
        /*0030*/ 	.string	"-arch sm_100 -m 64 "



//--------------------- .note.nv.cuinfo           --------------------------
	.section	.note.nv.cuinfo,"",@"SHT_NOTE"
	.sectionflags	@"SHF_NOTE_NV_CUINFO"
        /*0018*/ 	.short	0x0002
        /*001a*/ 	.short	0x0064
        /*001c*/ 	.short	0x0082
	.zero		2


//--------------------- .nv.info                  --------------------------
	.section	.nv.info,"",@"SHT_CUDA_INFO"
	.align	4


	//----- nvinfo : EIATTR_REGCOUNT
	.align		4
        /*0000*/ 	.byte	0x04, 0x2f
        /*0002*/ 	.short	(.L_1 - .L_0)
	.align		4
.L_0:
        /*0004*/ 	.word	index@(_Z9vectorAddPKfPfmm)
        /*0008*/ 	.word	0x0000000a


	//----- nvinfo : EIATTR_FRAME_SIZE
	.align		4
.L_1:
        /*000c*/ 	.byte	0x04, 0x11
        /*000e*/ 	.short	(.L_3 - .L_2)
	.align		4
.L_2:
        /*0010*/ 	.word	index@(_Z9vectorAddPKfPfmm)
        /*0014*/ 	.word	0x00000000


	//----- nvinfo : EIATTR_MIN_STACK_SIZE
	.align		4
.L_3:
        /*0018*/ 	.byte	0x04, 0x12
        /*001a*/ 	.short	(.L_5 - .L_4)
	.align		4
.L_4:
        /*001c*/ 	.word	index@(_Z9vectorAddPKfPfmm)
        /*0020*/ 	.word	0x00000000
.L_5:


//--------------------- .nv.compat                --------------------------
	.section	.nv.compat,"",@"SHT_CUDA_COMPAT_INFO"
	.align	4
        /*0000*/ 	.byte	0x02, 0x09, 0x00, 0x00, 0x02, 0x02, 0x01, 0x00, 0x02, 0x05, 0x05, 0x00, 0x03, 0x07, 0x01, 0x01
        /*0010*/ 	.byte	0x02, 0x03, 0x00, 0x00, 0x02, 0x06, 0x01, 0x00, 0x04, 0x0b, 0x08, 0x00, 0x09, 0x00, 0x00, 0x00
        /*0020*/ 	.byte	0x00, 0x00, 0x00, 0x00


//--------------------- .nv.info._Z9vectorAddPKfPfmm --------------------------
	.section	.nv.info._Z9vectorAddPKfPfmm,"",@"SHT_CUDA_INFO"
	.sectionflags	@""
	.align	4


	//----- nvinfo : EIATTR_CUDA_API_VERSION
	.align		4
        /*0000*/ 	.byte	0x04, 0x37
        /*0002*/ 	.short	(.L_7 - .L_6)
.L_6:
        /*0004*/ 	.word	0x00000082


	//----- nvinfo : EIATTR_KPARAM_INFO
	.align		4
.L_7:
        /*0008*/ 	.byte	0x04, 0x17
        /*000a*/ 	.short	(.L_9 - .L_8)
.L_8:
        /*000c*/ 	.word	0x00000000
        /*0010*/ 	.short	0x0003
        /*0012*/ 	.short	0x0018
        /*0014*/ 	.byte	0x00, 0xf0, 0x21, 0x00


	//----- nvinfo : EIATTR_KPARAM_INFO
	.align		4
.L_9:
        /*0018*/ 	.byte	0x04, 0x17
        /*001a*/ 	.short	(.L_11 - .L_10)
.L_10:
        /*001c*/ 	.word	0x00000000
        /*0020*/ 	.short	0x0002
        /*0022*/ 	.short	0x0010
        /*0024*/ 	.byte	0x00, 0xf0, 0x21, 0x00


	//----- nvinfo : EIATTR_KPARAM_INFO
	.align		4
.L_11:
        /*0028*/ 	.byte	0x04, 0x17
        /*002a*/ 	.short	(.L_13 - .L_12)
.L_12:
        /*002c*/ 	.word	0x00000000
        /*0030*/ 	.short	0x0001
        /*0032*/ 	.short	0x0008
        /*0034*/ 	.byte	0x00, 0xf5, 0x21, 0x00


	//----- nvinfo : EIATTR_KPARAM_INFO
	.align		4
.L_13:
        /*0038*/ 	.byte	0x04, 0x17
        /*003a*/ 	.short	(.L_15 - .L_14)
.L_14:
        /*003c*/ 	.word	0x00000000
        /*0040*/ 	.short	0x0000
        /*0042*/ 	.short	0x0000
        /*0044*/ 	.byte	0x00, 0xf5, 0x21, 0x00


	//----- nvinfo : EIATTR_SPARSE_MMA_MASK
	.align		4
.L_15:
        /*0048*/ 	.byte	0x03, 0x50
        /*004a*/ 	.short	0x0000


	//----- nvinfo : EIATTR_MAXREG_COUNT
	.align		4
        /*004c*/ 	.byte	0x03, 0x1b
        /*004e*/ 	.short	0x00ff


	//----- nvinfo : EIATTR_MERCURY_ISA_VERSION
	.align		4
        /*0050*/ 	.byte	0x03, 0x5f
        /*0052*/ 	.short	0x0101


	//----- nvinfo : EIATTR_VRC_CTA_INIT_COUNT
	.align		4
        /*0054*/ 	.byte	0x02, 0x4a
	.zero		1
	.zero		1


	//----- nvinfo : EIATTR_EXIT_INSTR_OFFSETS
	.align		4
        /*0058*/ 	.byte	0x04, 0x1c
        /*005a*/ 	.short	(.L_17 - .L_16)


	//   ....[0]....
.L_16:
        /*005c*/ 	.word	0x000000f0


	//   ....[1]....
        /*0060*/ 	.word	0x000001d0


	//----- nvinfo : EIATTR_CBANK_PARAM_SIZE
	.align		4
.L_17:
        /*0064*/ 	.byte	0x03, 0x19
        /*0066*/ 	.short	0x0020


	//----- nvinfo : EIATTR_PARAM_CBANK
	.align		4
        /*0068*/ 	.byte	0x04, 0x0a
        /*006a*/ 	.short	(.L_19 - .L_18)
	.align		4
.L_18:
        /*006c*/ 	.word	index@(.nv.constant0._Z9vectorAddPKfPfmm)
        /*0070*/ 	.short	0x0380
        /*0072*/ 	.short	0x0020


	//----- nvinfo : EIATTR_SW_WAR
	.align		4
.L_19:
        /*0074*/ 	.byte	0x04, 0x36
        /*0076*/ 	.short	(.L_21 - .L_20)
.L_20:
        /*0078*/ 	.word	0x00000008
.L_21:


//--------------------- .nv.callgraph             --------------------------
	.section	.nv.callgraph,"",@"SHT_CUDA_CALLGRAPH"
	.align	4
	.sectionentsize	8
	.align		4
        /*0000*/ 	.word	0x00000000
	.align		4
        /*0004*/ 	.word	0xffffffff
	.align		4
        /*0008*/ 	.word	0x00000000
	.align		4
        /*000c*/ 	.word	0xfffffffe
	.align		4
        /*0010*/ 	.word	0x00000000
	.align		4
        /*0014*/ 	.word	0xfffffffd
	.align		4
        /*0018*/ 	.word	0x00000000
	.align		4
        /*001c*/ 	.word	0xfffffffc


//--------------------- .text._Z9vectorAddPKfPfmm --------------------------
	.section	.text._Z9vectorAddPKfPfmm,"ax",@progbits
	.align	128
        .global         _Z9vectorAddPKfPfmm
        .type           _Z9vectorAddPKfPfmm,@function
        .size           _Z9vectorAddPKfPfmm,(.L_x_1 - _Z9vectorAddPKfPfmm)
        .other          _Z9vectorAddPKfPfmm,@"STO_CUDA_ENTRY STV_DEFAULT"
_Z9vectorAddPKfPfmm:
.text._Z9vectorAddPKfPfmm:
[----:B------:R-:W-:Y:S01]  /*0000*/  LDC R1, c[0x0][0x37c] ;  /* 0x0000df00ff017b82 */ /* 0x000fe20000000800 */
[----:B------:R-:W0:Y:S07]  /*0010*/  S2R R5, SR_TID.Y ;  /* 0x0000000000057919 */ /* 0x000e2e0000002200 */
[----:B------:R-:W1:Y:S01]  /*0020*/  LDC R7, c[0x0][0x360] ;  /* 0x0000d800ff077b82 */ /* 0x000e620000000800 */
[----:B------:R-:W2:Y:S01]  /*0030*/  LDCU.128 UR8, c[0x0][0x390] ;  /* 0x00007200ff0877ac */ /* 0x000ea20008000c00 */
[----:B------:R-:W1:Y:S06]  /*0040*/  S2R R0, SR_TID.X ;  /* 0x0000000000007919 */ /* 0x000e6c0000002100 */
[----:B------:R-:W0:Y:S08]  /*0050*/  S2UR UR5, SR_CTAID.Y ;  /* 0x00000000000579c3 */ /* 0x000e300000002600 */
[----:B------:R-:W0:Y:S08]  /*0060*/  LDC R4, c[0x0][0x364] ;  /* 0x0000d900ff047b82 */ /* 0x000e300000000800 */
[----:B------:R-:W1:Y:S01]  /*0070*/  S2UR UR4, SR_CTAID.X ;  /* 0x00000000000479c3 */ /* 0x000e620000002500 */
[----:B0-----:R-:W-:-:S05]  /*0080*/  IMAD R4, R4, UR5, R5 ;  /* 0x0000000504047c24 */ /* 0x001fca000f8e0205 */
[----:B--2---:R-:W-:Y:S01]  /*0090*/  ISETP.GE.U32.AND P1, PT, R4, UR10, PT ;  /* 0x0000000a04007c0c */ /* 0x004fe2000bf26070 */
[----:B-1----:R-:W-:-:S03]  /*00a0*/  IMAD R7, R7, UR4, R0 ;  /* 0x0000000407077c24 */ /* 0x002fc6000f8e0200 */
[----:B------:R-:W-:Y:S02]  /*00b0*/  ISETP.GE.U32.AND.EX P1, PT, RZ, UR11, PT, P1 ;  /* 0x0000000bff007c0c */ /* 0x000fe4000bf26110 */
[----:B------:R-:W-:Y:S02]  /*00c0*/  ISETP.GE.U32.AND P0, PT, R7, UR8, PT ;  /* 0x0000000807007c0c */ /* 0x000fe4000bf06070 */
[----:B------:R-:W-:-:S04]  /*00d0*/  SHF.R.S32.HI R0, RZ, 0x1f, R7 ;  /* 0x0000001fff007819 */ /* 0x000fc80000011407 */
[----:B------:R-:W-:-:S13]  /*00e0*/  ISETP.GE.U32.OR.EX P0, PT, R0, UR9, P1, P0 ;  /* 0x0000000900007c0c */ /* 0x000fda0008f06500 */
[----:B------:R-:W-:Y:S05]  /*00f0*/  @P0 EXIT ;  /* 0x000000000000094d */ /* 0x000fea0003800000 */
[----:B------:R-:W0:Y:S01]  /*0100*/  LDCU.128 UR12, c[0x0][0x380] ;  /* 0x00007000ff0c77ac */ /* 0x000e220008000c00 */
[----:B------:R-:W-:Y:S02]  /*0110*/  IMAD.MOV.U32 R5, RZ, RZ, RZ ;  /* 0x000000ffff057224 */ /* 0x000fe400078e00ff */
[----:B------:R-:W-:Y:S01]  /*0120*/  IMAD R0, R0, UR10, RZ ;  /* 0x0000000a00007c24 */ /* 0x000fe2000f8e02ff */
[----:B------:R-:W1:Y:S01]  /*0130*/  LDCU.64 UR4, c[0x0][0x358] ;  /* 0x00006b00ff0477ac */ /* 0x000e620008000a00 */
[----:B------:R-:W-:-:S04]  /*0140*/  IMAD.WIDE.U32 R2, R7, UR10, R4 ;  /* 0x0000000a07027c25 */ /* 0x000fc8000f8e0004 */
[----:B------:R-:W-:-:S04]  /*0150*/  IMAD R7, R7, UR11, R0 ;  /* 0x0000000b07077c24 */ /* 0x000fc8000f8e0200 */
[----:B------:R-:W-:Y:S01]  /*0160*/  IMAD.IADD R3, R3, 0x1, R7 ;  /* 0x0000000103037824 */ /* 0x000fe200078e0207 */
[----:B0-----:R-:W-:-:S04]  /*0170*/  LEA R6, P0, R2, UR12, 0x2 ;  /* 0x0000000c02067c11 */ /* 0x001fc8000f8010ff */
[----:B------:R-:W-:-:S06]  /*0180*/  LEA.HI.X R7, R2, UR13, R3, 0x2, P0 ;  /* 0x0000000d02077c11 */ /* 0x000fcc00080f1403 */
[----:B-1----:R-:W2:Y:S01]  /*0190*/  LDG.E R7, desc[UR4][R6.64] ;  /* 0x0000000406077981 */ /* 0x002ea2000c1e1900 */
[----:B------:R-:W-:-:S04]  /*01a0*/  LEA R2, P0, R4, UR14, 0x2 ;  /* 0x0000000e04027c11 */ /* 0x000fc8000f8010ff */
[----:B------:R-:W-:-:S05]  /*01b0*/  LEA.HI.X R3, R4, UR15, RZ, 0x2, P0 ;  /* 0x0000000f04037c11 */ /* 0x000fca00080f14ff */
[----:B--2---:R-:W-:Y:S01]  /*01c0*/  REDG.E.ADD.F32.FTZ.RN.STRONG.GPU desc[UR4][R2.64], R7 ;  /* 0x00000007020079a6 */ /* 0x004fe2000c12f304 */
[----:B------:R-:W-:Y:S05]  /*01d0*/  EXIT ;  /* 0x000000000000794d */ /* 0x000fea0003800000 */
.L_x_0:
[----:B------:R-:W-:-:S00]  /*01e0*/  BRA `(.L_x_0) ;  /* 0xfffffffc00fc7947 */ /* 0x000fc0000383ffff */
[----:B------:R-:W-:-:S00]  /*01f0*/  NOP ;  /* 0x0000000000007918 */ /* 0x000fc00000000000 */
        /* <DEDUP_REMOVED lines=8> */
.L_x_1:


//--------------------- .nv.shared.reserved.0     --------------------------
	.section	.nv.shared.reserved.0,"aw",@nobits
	.weak		__nv_reservedSMEM_offset_0_alias
	.size		__nv_reservedSMEM_offset_0_alias, 0, 64
	.other		__nv_reservedSMEM_offset_0_alias,@"STO_CUDA_RESERVED_SHARED STV_DEFAULT"
__nv_reservedSMEM_offset_0_alias:
	.zero		0
	.zero		64


//--------------------- .nv.constant0._Z9vectorAddPKfPfmm --------------------------
	.section	.nv.constant0._Z9vectorAddPKfPfmm,"a",@progbits
	.sectionflags	@""
	.align	4
.nv.constant0._Z9vectorAddPKfPfmm:
	.zero		928


//--------------------- SYMBOLS --------------------------

	.type		.nv.reservedSmem.offset0,@object
	.size		.nv.reservedSmem.offset0,0x4
